	.headerflags	@"EF_CUDA_TEXMODE_UNIFIED EF_CUDA_64BIT_ADDRESS EF_CUDA_ACCELERATORS EF_CUDA_SM90 EF_CUDA_VIRTUAL_SM(EF_CUDA_SM90)"
	.elftype	@"ET_EXEC"


//--------------------- .nv.info                  --------------------------
	.section	.nv.info,"",@"SHT_CUDA_INFO"
	.align	4


	//----- nvinfo : EIATTR_REGCOUNT
	.align		4
        /*0000*/ 	.byte	0x04, 0x2f
        /*0002*/ 	.short	(.L_1 - .L_0)
	.align		4
.L_0:
        /*0004*/ 	.word	index@(triton_poi_fused_add_4)
        /*0008*/ 	.word	0x0000000e


	//----- nvinfo : EIATTR_MIN_STACK_SIZE
	.align		4
.L_1:
        /*000c*/ 	.byte	0x04, 0x12
        /*000e*/ 	.short	(.L_3 - .L_2)
	.align		4
.L_2:
        /*0010*/ 	.word	index@(triton_poi_fused_add_4)
        /*0014*/ 	.word	0x00000000


	//----- nvinfo : EIATTR_FRAME_SIZE
	.align		4
.L_3:
        /*0018*/ 	.byte	0x04, 0x11
        /*001a*/ 	.short	(.L_5 - .L_4)
	.align		4
.L_4:
        /*001c*/ 	.word	index@(triton_poi_fused_add_4)
        /*0020*/ 	.word	0x00000000


	//----- nvinfo : EIATTR_MIN_STACK_SIZE
	.align		4
.L_5:
        /*0024*/ 	.byte	0x04, 0x12
        /*0026*/ 	.short	(.L_7 - .L_6)
	.align		4
.L_6:
        /*0028*/ 	.word	index@(triton_poi_fused_add_4)
        /*002c*/ 	.word	0x00000000
.L_7:


//--------------------- .nv.info.triton_poi_fused_add_4 --------------------------
	.section	.nv.info.triton_poi_fused_add_4,"",@"SHT_CUDA_INFO"
	.sectionflags	@""
	.align	4


	//----- nvinfo : EIATTR_CUDA_API_VERSION
	.align		4
        /*0000*/ 	.byte	0x04, 0x37
        /*0002*/ 	.short	(.L_9 - .L_8)
.L_8:
        /*0004*/ 	.word	0x0000007c


	//----- nvinfo : EIATTR_KPARAM_INFO
	.align		4
.L_9:
        /*0008*/ 	.byte	0x04, 0x17
        /*000a*/ 	.short	(.L_11 - .L_10)
.L_10:
        /*000c*/ 	.word	0x00000000
        /*0010*/ 	.short	0x0003
        /*0012*/ 	.short	0x0018
        /*0014*/ 	.byte	0x00, 0xf0, 0x11, 0x00


	//----- nvinfo : EIATTR_KPARAM_INFO
	.align		4
.L_11:
        /*0018*/ 	.byte	0x04, 0x17
        /*001a*/ 	.short	(.L_13 - .L_12)
.L_12:
        /*001c*/ 	.word	0x00000000
        /*0020*/ 	.short	0x0002
        /*0022*/ 	.short	0x0010
        /*0024*/ 	.byte	0x00, 0xf4, 0x21, 0x00


	//----- nvinfo : EIATTR_KPARAM_INFO
	.align		4
.L_13:
        /*0028*/ 	.byte	0x04, 0x17
        /*002a*/ 	.short	(.L_15 - .L_14)
.L_14:
        /*002c*/ 	.word	0x00000000
        /*0030*/ 	.short	0x0001
        /*0032*/ 	.short	0x0008
        /*0034*/ 	.byte	0x00, 0xf4, 0x21, 0x00


	//----- nvinfo : EIATTR_KPARAM_INFO
	.align		4
.L_15:
        /*0038*/ 	.byte	0x04, 0x17
        /*003a*/ 	.short	(.L_17 - .L_16)
.L_16:
        /*003c*/ 	.word	0x00000000
        /*0040*/ 	.short	0x0000
        /*0042*/ 	.short	0x0000
        /*0044*/ 	.byte	0x00, 0xf4, 0x21, 0x00


	//----- nvinfo : EIATTR_SPARSE_MMA_MASK
	.align		4
.L_17:
        /*0048*/ 	.byte	0x03, 0x50
        /*004a*/ 	.short	0x0000


	//----- nvinfo : EIATTR_MAXREG_COUNT
	.align		4
        /*004c*/ 	.byte	0x03, 0x1b
        /*004e*/ 	.short	0x00ff


	//----- nvinfo : EIATTR_EXIT_INSTR_OFFSETS
	.align		4
        /*0050*/ 	.byte	0x04, 0x1c
        /*0052*/ 	.short	(.L_19 - .L_18)


	//   ....[0]....
.L_18:
        /*0054*/ 	.word	0x000001a0


	//   ....[1]....
        /*0058*/ 	.word	0x000001c0


	//----- nvinfo : EIATTR_REQNTID
	.align		4
.L_19:
        /*005c*/ 	.byte	0x04, 0x10
        /*005e*/ 	.short	(.L_21 - .L_20)
.L_20:
        /*0060*/ 	.word	0x00000080
        /*0064*/ 	.word	0x00000001
        /*0068*/ 	.word	0x00000001


	//----- nvinfo : EIATTR_CBANK_PARAM_SIZE
	.align		4
.L_21:
        /*006c*/ 	.byte	0x03, 0x19
        /*006e*/ 	.short	0x001c


	//----- nvinfo : EIATTR_PARAM_CBANK
	.align		4
        /*0070*/ 	.byte	0x04, 0x0a
        /*0072*/ 	.short	(.L_23 - .L_22)
	.align		4
.L_22:
        /*0074*/ 	.word	index@(.nv.constant0.triton_poi_fused_add_4)
        /*0078*/ 	.short	0x0210
        /*007a*/ 	.short	0x001c


	//----- nvinfo : EIATTR_SW_WAR
	.align		4
.L_23:
        /*007c*/ 	.byte	0x04, 0x36
        /*007e*/ 	.short	(.L_25 - .L_24)
.L_24:
        /*0080*/ 	.word	0x00000008
.L_25:


//--------------------- .nv.callgraph             --------------------------
	.section	.nv.callgraph,"",@"SHT_CUDA_CALLGRAPH"
	.align	4
	.sectionentsize	8
	.align		4
        /*0000*/ 	.word	0x00000000
	.align		4
        /*0004*/ 	.word	0xffffffff
	.align		4
        /*0008*/ 	.word	0x00000000
	.align		4
        /*000c*/ 	.word	0xfffffffe
	.align		4
        /*0010*/ 	.word	0x00000000
	.align		4
        /*0014*/ 	.word	0xfffffffd
	.align		4
        /*0018*/ 	.word	0x00000000
	.align		4
        /*001c*/ 	.word	0xfffffffc


//--------------------- .text.triton_poi_fused_add_4 --------------------------
	.section	.text.triton_poi_fused_add_4,"ax",@progbits
	.align	128
        .global         triton_poi_fused_add_4
        .type           triton_poi_fused_add_4,@function
        .size           triton_poi_fused_add_4,(.L_x_1 - triton_poi_fused_add_4)
        .other          triton_poi_fused_add_4,@"STO_CUDA_ENTRY STV_DEFAULT"
triton_poi_fused_add_4:
.text.triton_poi_fused_add_4:
[----:B------:R-:W0:Y:S02]  /*0000*/  LDC R1, c[0x0][0x28] ;  /* 0x00000a00ff017b82 */ /* 0x000e240000000800 */
[----:B------:R-:W1:Y:S01]  /*0010*/  S2R R0, SR_TID.X ;  /* 0x0000000000007919 */ /* 0x000e620000002100 */
[----:B------:R-:W2:Y:S01]  /*0020*/  LDC.64 R6, c[0x0][0x220] ;  /* 0x00008800ff067b82 */ /* 0x000ea20000000a00 */
[----:B------:R-:W-:Y:S01]  /*0030*/  ULDC.64 UR4, c[0x0][0x208] ;  /* 0x0000820000047ab9 */ /* 0x000fe20000000a00 */
[----:B------:R-:W3:Y:S06]  /*0040*/  S2R R9, SR_CTAID.X ;  /* 0x0000000000097919 */ /* 0x000eec0000002500 */
[----:B------:R-:W4:Y:S08]  /*0050*/  LDC.64 R4, c[0x0][0x210] ;  /* 0x00008400ff047b82 */ /* 0x000f300000000a00 */
[----:B------:R-:W5:Y:S01]  /*0060*/  LDC.64 R2, c[0x0][0x218] ;  /* 0x00008600ff027b82 */ /* 0x000f620000000a00 */
[----:B-1----:R-:W-:-:S02]  /*0070*/  LOP3.LUT R0, R0, 0x7f, RZ, 0xc0, !PT ;  /* 0x0000007f00007812 */ /* 0x002fc400078ec0ff */
[----:B---3--:R-:W-:-:S03]  /*0080*/  SHF.R.S32.HI R8, RZ, 0x18, R9 ;  /* 0x00000018ff087819 */ /* 0x008fc60000011409 */
[----:B------:R-:W-:Y:S01]  /*0090*/  IMAD R9, R9, 0x80, R0 ;  /* 0x0000008009097824 */ /* 0x000fe200078e0200 */
[----:B------:R-:W-:Y:S01]  /*00a0*/  SGXT R0, R8, 0x1 ;  /* 0x000000010800781a */ /* 0x000fe20000000200 */
[----:B------:R-:W-:-:S03]  /*00b0*/  HFMA2.MMA R8, -RZ, RZ, 0, 0 ;  /* 0x00000000ff087435 */ /* 0x000fc600000001ff */
[C---:B------:R-:W-:Y:S01]  /*00c0*/  ISETP.GE.AND P0, PT, R9.reuse, 0x100, PT ;  /* 0x000001000900780c */ /* 0x040fe20003f06270 */
[----:B----4-:R-:W-:Y:S01]  /*00d0*/  IMAD.WIDE R4, R9, 0x4, R4 ;  /* 0x0000000409047825 */ /* 0x010fe200078e0204 */
[----:B------:R-:W-:-:S04]  /*00e0*/  LEA.HI R0, R0, R9, RZ, 0x2 ;  /* 0x0000000900007211 */ /* 0x000fc800078f10ff */
[----:B------:R-:W-:-:S04]  /*00f0*/  LOP3.LUT R0, R0, 0xfffffffc, RZ, 0xc0, !PT ;  /* 0xfffffffc00007812 */ /* 0x000fc800078ec0ff */
[----:B------:R-:W-:Y:S01]  /*0100*/  IADD3 R11, R9, -R0, RZ ;  /* 0x80000000090b7210 */ /* 0x000fe20007ffe0ff */
[----:B-----5:R-:W-:Y:S02]  /*0110*/  IMAD.WIDE R2, R9, 0x4, R2 ;  /* 0x0000000409027825 */ /* 0x020fe400078e0202 */
[----:B------:R-:W3:Y:S02]  /*0120*/  @!P0 LDG.E R8, desc[UR4][R4.64] ;  /* 0x0000000404088981 */ /* 0x000ee4000c1e1900 */
[----:B--2---:R-:W-:-:S04]  /*0130*/  IMAD.WIDE R6, R11, 0x4, R6 ;  /* 0x000000040b067825 */ /* 0x004fc800078e0206 */
[----:B------:R-:W-:Y:S02]  /*0140*/  IMAD.MOV.U32 R11, RZ, RZ, RZ ;  /* 0x000000ffff0b7224 */ /* 0x000fe400078e00ff */
[----:B------:R-:W-:-:S04]  /*0150*/  IMAD.MOV.U32 R0, RZ, RZ, RZ ;  /* 0x000000ffff007224 */ /* 0x000fc800078e00ff */
[----:B------:R-:W3:Y:S04]  /*0160*/  @!P0 LDG.E.EL R11, desc[UR4][R6.64] ;  /* 0x00000004060b8981 */ /* 0x000ee8000c2e1900 */
[----:B------:R-:W2:Y:S01]  /*0170*/  @!P0 LDG.E R0, desc[UR4][R2.64] ;  /* 0x0000000402008981 */ /* 0x000ea2000c1e1900 */
[----:B---3--:R-:W-:-:S04]  /*0180*/  FADD R11, R11, R8 ;  /* 0x000000080b0b7221 */ /* 0x008fc80000000000 */
[----:B--2---:R-:W-:Y:S01]  /*0190*/  FADD R11, R11, R0 ;  /* 0x000000000b0b7221 */ /* 0x004fe20000000000 */
[----:B------:R-:W-:Y:S06]  /*01a0*/  @P0 EXIT ;  /* 0x000000000000094d */ /* 0x000fec0003800000 */
[----:B------:R-:W-:Y:S01]  /*01b0*/  STG.E desc[UR4][R4.64], R11 ;  /* 0x0000000b04007986 */ /* 0x000fe2000c101904 */
[----:B------:R-:W-:Y:S05]  /*01c0*/  EXIT ;  /* 0x000000000000794d */ /* 0x000fea0003800000 */
.L_x_0:
[----:B------:R-:W-:-:S00]  /*01d0*/  BRA `(.L_x_0) ;  /* 0xfffffffc00fc7947 */ /* 0x000fc0000383ffff */
[----:B------:R-:W-:-:S00]  /*01e0*/  NOP ;  /* 0x0000000000007918 */ /* 0x000fc00000000000 */
        /* <DEDUP_REMOVED lines=9> */
.L_x_1:


//--------------------- .nv.constant0.triton_poi_fused_add_4 --------------------------
	.section	.nv.constant0.triton_poi_fused_add_4,"a",@progbits
	.sectionflags	@""
	.align	4
.nv.constant0.triton_poi_fused_add_4:
	.zero		556
